//
// Generated by NVIDIA NVVM Compiler
//
// Compiler Build ID: CL-36424714
// Cuda compilation tools, release 13.0, V13.0.88
// Based on NVVM 20.0.0
//

.version 9.0
.target sm_100
.address_size 64

	// .globl	_Z14allocateMemoryPfS_

.visible .entry _Z14allocateMemoryPfS_(
	.param .u64 .ptr .align 1 _Z14allocateMemoryPfS__param_0,
	.param .u64 .ptr .align 1 _Z14allocateMemoryPfS__param_1
)
{
	.reg .pred 	%p<4>;
	.reg .b32 	%r<11>;
	.reg .b64 	%rd<8>;

	ld.param.u64 	%rd1, [_Z14allocateMemoryPfS__param_0];
	ld.param.u64 	%rd2, [_Z14allocateMemoryPfS__param_1];
	mov.u32 	%r3, %ctaid.y;
	mov.u32 	%r4, %ntid.y;
	mov.u32 	%r5, %tid.y;
	mad.lo.s32 	%r1, %r3, %r4, %r5;
	mov.u32 	%r6, %ctaid.x;
	mov.u32 	%r7, %ntid.x;
	mov.u32 	%r8, %tid.x;
	mad.lo.s32 	%r2, %r6, %r7, %r8;
	setp.gt.u32 	%p1, %r1, 999;
	setp.gt.s32 	%p2, %r2, 999;
	or.pred  	%p3, %p1, %p2;
	@%p3 bra 	$L__BB0_2;
	cvta.to.global.u64 	%rd3, %rd1;
	cvta.to.global.u64 	%rd4, %rd2;
	mad.lo.s32 	%r9, %r1, 1000, %r2;
	mul.wide.s32 	%rd5, %r9, 4;
	add.s64 	%rd6, %rd3, %rd5;
	mov.b32 	%r10, 1085276160;
	st.global.u32 	[%rd6], %r10;
	add.s64 	%rd7, %rd4, %rd5;
	st.global.u32 	[%rd7], %r10;
$L__BB0_2:
	ret;

}
	// .globl	_Z20matrixMultiplicationPfS_S_
.visible .entry _Z20matrixMultiplicationPfS_S_(
	.param .u64 .ptr .align 1 _Z20matrixMultiplicationPfS_S__param_0,
	.param .u64 .ptr .align 1 _Z20matrixMultiplicationPfS_S__param_1,
	.param .u64 .ptr .align 1 _Z20matrixMultiplicationPfS_S__param_2
)
{
	.reg .pred 	%p<5>;
	.reg .b32 	%r<21>;
	.reg .b32 	%f<28>;
	.reg .b64 	%rd<15>;

	ld.param.u64 	%rd4, [_Z20matrixMultiplicationPfS_S__param_0];
	ld.param.u64 	%rd5, [_Z20matrixMultiplicationPfS_S__param_1];
	ld.param.u64 	%rd6, [_Z20matrixMultiplicationPfS_S__param_2];
	mov.u32 	%r10, %ctaid.y;
	mov.u32 	%r11, %ntid.y;
	mov.u32 	%r12, %tid.y;
	mad.lo.s32 	%r1, %r10, %r11, %r12;
	mov.u32 	%r13, %ctaid.x;
	mov.u32 	%r14, %ntid.x;
	mov.u32 	%r15, %tid.x;
	mad.lo.s32 	%r18, %r13, %r14, %r15;
	setp.gt.u32 	%p1, %r1, 999;
	setp.gt.s32 	%p2, %r18, 999;
	or.pred  	%p3, %p1, %p2;
	@%p3 bra 	$L__BB1_3;
	cvta.to.global.u64 	%rd7, %rd6;
	mul.lo.s32 	%r19, %r18, 1000;
	mad.lo.s32 	%r17, %r1, 1000, %r18;
	mul.wide.s32 	%rd8, %r17, 4;
	add.s64 	%rd1, %rd7, %rd8;
	ld.global.f32 	%f27, [%rd1];
	cvta.to.global.u64 	%rd9, %rd4;
	add.s64 	%rd2, %rd9, 16;
	cvta.to.global.u64 	%rd10, %rd5;
	add.s64 	%rd3, %rd10, 16000;
	mov.b32 	%r20, 0;
$L__BB1_2:
	mul.wide.s32 	%rd11, %r19, 4;
	add.s64 	%rd12, %rd2, %rd11;
	mul.wide.s32 	%rd13, %r18, 4;
	add.s64 	%rd14, %rd3, %rd13;
	ld.global.f32 	%f4, [%rd12+-16];
	ld.global.f32 	%f5, [%rd14+-16000];
	fma.rn.f32 	%f6, %f4, %f5, %f27;
	st.global.f32 	[%rd1], %f6;
	ld.global.f32 	%f7, [%rd12+-12];
	ld.global.f32 	%f8, [%rd14+-12000];
	fma.rn.f32 	%f9, %f7, %f8, %f6;
	st.global.f32 	[%rd1], %f9;
	ld.global.f32 	%f10, [%rd12+-8];
	ld.global.f32 	%f11, [%rd14+-8000];
	fma.rn.f32 	%f12, %f10, %f11, %f9;
	st.global.f32 	[%rd1], %f12;
	ld.global.f32 	%f13, [%rd12+-4];
	ld.global.f32 	%f14, [%rd14+-4000];
	fma.rn.f32 	%f15, %f13, %f14, %f12;
	st.global.f32 	[%rd1], %f15;
	ld.global.f32 	%f16, [%rd12];
	ld.global.f32 	%f17, [%rd14];
	fma.rn.f32 	%f18, %f16, %f17, %f15;
	st.global.f32 	[%rd1], %f18;
	ld.global.f32 	%f19, [%rd12+4];
	ld.global.f32 	%f20, [%rd14+4000];
	fma.rn.f32 	%f21, %f19, %f20, %f18;
	st.global.f32 	[%rd1], %f21;
	ld.global.f32 	%f22, [%rd12+8];
	ld.global.f32 	%f23, [%rd14+8000];
	fma.rn.f32 	%f24, %f22, %f23, %f21;
	st.global.f32 	[%rd1], %f24;
	ld.global.f32 	%f25, [%rd12+12];
	ld.global.f32 	%f26, [%rd14+12000];
	fma.rn.f32 	%f27, %f25, %f26, %f24;
	st.global.f32 	[%rd1], %f27;
	add.s32 	%r20, %r20, 8;
	add.s32 	%r19, %r19, 8;
	add.s32 	%r18, %r18, 8000;
	setp.ne.s32 	%p4, %r20, 1000;
	@%p4 bra 	$L__BB1_2;
$L__BB1_3:
	ret;

}


// ===== COMPILED SASS (sm_100) =====

	.target	sm_100

	.elftype	@"ET_EXEC"


//--------------------- .note.nv.tkinfo           --------------------------
	.section	.note.nv.tkinfo,"",@"SHT_NOTE"
	.sectionflags	@"SHF_NOTE_NV_TKINFO"
	.tkinfo
        /*0018*/ 	.word	0x00000002
        /*0030*/ 	.string	""
        /*0030*/ 	.string	"ptxas"
        /*0030*/ 	.string	"Cuda compilation tools, release 13.0, V13.0.88"
        /*0030*/ 	.string	"Build cuda_13.0.r13.0/compiler.36424714_0"
        /*0030*/ 	.string	"-arch sm_100 -m 64 "



//--------------------- .note.nv.cuinfo           --------------------------
	.section	.note.nv.cuinfo,"",@"SHT_NOTE"
	.sectionflags	@"SHF_NOTE_NV_CUINFO"
        /*0018*/ 	.short	0x0002
        /*001a*/ 	.short	0x0064
        /*001c*/ 	.short	0x0082
	.zero		2


//--------------------- .nv.info                  --------------------------
	.section	.nv.info,"",@"SHT_CUDA_INFO"
	.align	4


	//----- nvinfo : EIATTR_REGCOUNT
	.align		4
        /*0000*/ 	.byte	0x04, 0x2f
        /*0002*/ 	.short	(.L_1 - .L_0)
	.align		4
.L_0:
        /*0004*/ 	.word	index@(_Z14allocateMemoryPfS_)
        /*0008*/ 	.word	0x0000000c


	//----- nvinfo : EIATTR_FRAME_SIZE
	.align		4
.L_1:
        /*000c*/ 	.byte	0x04, 0x11
        /*000e*/ 	.short	(.L_3 - .L_2)
	.align		4
.L_2:
        /*0010*/ 	.word	index@(_Z14allocateMemoryPfS_)
        /*0014*/ 	.word	0x00000000


	//----- nvinfo : EIATTR_REGCOUNT
	.align		4
.L_3:
        /*0018*/ 	.byte	0x04, 0x2f
        /*001a*/ 	.short	(.L_5 - .L_4)
	.align		4
.L_4:
        /*001c*/ 	.word	index@(_Z20matrixMultiplicationPfS_S_)
        /*0020*/ 	.word	0x0000001e


	//----- nvinfo : EIATTR_FRAME_SIZE
	.align		4
.L_5:
        /*0024*/ 	.byte	0x04, 0x11
        /*0026*/ 	.short	(.L_7 - .L_6)
	.align		4
.L_6:
        /*0028*/ 	.word	index@(_Z20matrixMultiplicationPfS_S_)
        /*002c*/ 	.word	0x00000000


	//----- nvinfo : EIATTR_MIN_STACK_SIZE
	.align		4
.L_7:
        /*0030*/ 	.byte	0x04, 0x12
        /*0032*/ 	.short	(.L_9 - .L_8)
	.align		4
.L_8:
        /*0034*/ 	.word	index@(_Z20matrixMultiplicationPfS_S_)
        /*0038*/ 	.word	0x00000000


	//----- nvinfo : EIATTR_MIN_STACK_SIZE
	.align		4
.L_9:
        /*003c*/ 	.byte	0x04, 0x12
        /*003e*/ 	.short	(.L_11 - .L_10)
	.align		4
.L_10:
        /*0040*/ 	.word	index@(_Z14allocateMemoryPfS_)
        /*0044*/ 	.word	0x00000000
.L_11:


//--------------------- .nv.compat                --------------------------
	.section	.nv.compat,"",@"SHT_CUDA_COMPAT_INFO"
	.align	4
        /*0000*/ 	.byte	0x02, 0x09, 0x00, 0x00, 0x02, 0x02, 0x01, 0x00, 0x02, 0x05, 0x05, 0x00, 0x03, 0x07, 0x01, 0x01
        /*0010*/ 	.byte	0x02, 0x03, 0x00, 0x00, 0x02, 0x06, 0x01, 0x00, 0x04, 0x0b, 0x08, 0x00, 0x09, 0x00, 0x00, 0x00
        /*0020*/ 	.byte	0x00, 0x00, 0x00, 0x00


//--------------------- .nv.info._Z20matrixMultiplicationPfS_S_ --------------------------
	.section	.nv.info._Z20matrixMultiplicationPfS_S_,"",@"SHT_CUDA_INFO"
	.sectionflags	@""
	.align	4


	//----- nvinfo : EIATTR_CUDA_API_VERSION
	.align		4
        /*0000*/ 	.byte	0x04, 0x37
        /*0002*/ 	.short	(.L_13 - .L_12)
.L_12:
        /*0004*/ 	.word	0x00000082


	//----- nvinfo : EIATTR_KPARAM_INFO
	.align		4
.L_13:
        /*0008*/ 	.byte	0x04, 0x17
        /*000a*/ 	.short	(.L_15 - .L_14)
.L_14:
        /*000c*/ 	.word	0x00000000
        /*0010*/ 	.short	0x0002
        /*0012*/ 	.short	0x0010
        /*0014*/ 	.byte	0x00, 0xf5, 0x21, 0x00


	//----- nvinfo : EIATTR_KPARAM_INFO
	.align		4
.L_15:
        /*0018*/ 	.byte	0x04, 0x17
        /*001a*/ 	.short	(.L_17 - .L_16)
.L_16:
        /*001c*/ 	.word	0x00000000
        /*0020*/ 	.short	0x0001
        /*0022*/ 	.short	0x0008
        /*0024*/ 	.byte	0x00, 0xf5, 0x21, 0x00


	//----- nvinfo : EIATTR_KPARAM_INFO
	.align		4
.L_17:
        /*0028*/ 	.byte	0x04, 0x17
        /*002a*/ 	.short	(.L_19 - .L_18)
.L_18:
        /*002c*/ 	.word	0x00000000
        /*0030*/ 	.short	0x0000
        /*0032*/ 	.short	0x0000
        /*0034*/ 	.byte	0x00, 0xf5, 0x21, 0x00


	//----- nvinfo : EIATTR_SPARSE_MMA_MASK
	.align		4
.L_19:
        /*0038*/ 	.byte	0x03, 0x50
        /*003a*/ 	.short	0x0000


	//----- nvinfo : EIATTR_MAXREG_COUNT
	.align		4
        /*003c*/ 	.byte	0x03, 0x1b
        /*003e*/ 	.short	0x00ff


	//----- nvinfo : EIATTR_MERCURY_ISA_VERSION
	.align		4
        /*0040*/ 	.byte	0x03, 0x5f
        /*0042*/ 	.short	0x0101


	//----- nvinfo : EIATTR_VRC_CTA_INIT_COUNT
	.align		4
        /*0044*/ 	.byte	0x02, 0x4a
	.zero		1
	.zero		1


	//----- nvinfo : EIATTR_EXIT_INSTR_OFFSETS
	.align		4
        /*0048*/ 	.byte	0x04, 0x1c
        /*004a*/ 	.short	(.L_21 - .L_20)


	//   ....[0]....
.L_20:
        /*004c*/ 	.word	0x000000b0


	//   ....[1]....
        /*0050*/ 	.word	0x00000d30


	//----- nvinfo : EIATTR_CBANK_PARAM_SIZE
	.align		4
.L_21:
        /*0054*/ 	.byte	0x03, 0x19
        /*0056*/ 	.short	0x0018


	//----- nvinfo : EIATTR_PARAM_CBANK
	.align		4
        /*0058*/ 	.byte	0x04, 0x0a
        /*005a*/ 	.short	(.L_23 - .L_22)
	.align		4
.L_22:
        /*005c*/ 	.word	index@(.nv.constant0._Z20matrixMultiplicationPfS_S_)
        /*0060*/ 	.short	0x0380
        /*0062*/ 	.short	0x0018


	//----- nvinfo : EIATTR_SW_WAR
	.align		4
.L_23:
        /*0064*/ 	.byte	0x04, 0x36
        /*0066*/ 	.short	(.L_25 - .L_24)
.L_24:
        /*0068*/ 	.word	0x00000008
.L_25:


//--------------------- .nv.info._Z14allocateMemoryPfS_ --------------------------
	.section	.nv.info._Z14allocateMemoryPfS_,"",@"SHT_CUDA_INFO"
	.sectionflags	@""
	.align	4


	//----- nvinfo : EIATTR_CUDA_API_VERSION
	.align		4
        /*0000*/ 	.byte	0x04, 0x37
        /*0002*/ 	.short	(.L_27 - .L_26)
.L_26:
        /*0004*/ 	.word	0x00000082


	//----- nvinfo : EIATTR_KPARAM_INFO
	.align		4
.L_27:
        /*0008*/ 	.byte	0x04, 0x17
        /*000a*/ 	.short	(.L_29 - .L_28)
.L_28:
        /*000c*/ 	.word	0x00000000
        /*0010*/ 	.short	0x0001
        /*0012*/ 	.short	0x0008
        /*0014*/ 	.byte	0x00, 0xf5, 0x21, 0x00


	//----- nvinfo : EIATTR_KPARAM_INFO
	.align		4
.L_29:
        /*0018*/ 	.byte	0x04, 0x17
        /*001a*/ 	.short	(.L_31 - .L_30)
.L_30:
        /*001c*/ 	.word	0x00000000
        /*0020*/ 	.short	0x0000
        /*0022*/ 	.short	0x0000
        /*0024*/ 	.byte	0x00, 0xf5, 0x21, 0x00


	//----- nvinfo : EIATTR_SPARSE_MMA_MASK
	.align		4
.L_31:
        /*0028*/ 	.byte	0x03, 0x50
        /*002a*/ 	.short	0x0000


	//----- nvinfo : EIATTR_MAXREG_COUNT
	.align		4
        /*002c*/ 	.byte	0x03, 0x1b
        /*002e*/ 	.short	0x00ff


	//----- nvinfo : EIATTR_MERCURY_ISA_VERSION
	.align		4
        /*0030*/ 	.byte	0x03, 0x5f
        /*0032*/ 	.short	0x0101


	//----- nvinfo : EIATTR_VRC_CTA_INIT_COUNT
	.align		4
        /*0034*/ 	.byte	0x02, 0x4a
	.zero		1
	.zero		1


	//----- nvinfo : EIATTR_EXIT_INSTR_OFFSETS
	.align		4
        /*0038*/ 	.byte	0x04, 0x1c
        /*003a*/ 	.short	(.L_33 - .L_32)


	//   ....[0]....
.L_32:
        /*003c*/ 	.word	0x000000b0


	//   ....[1]....
        /*0040*/ 	.word	0x00000150


	//----- nvinfo : EIATTR_CBANK_PARAM_SIZE
	.align		4
.L_33:
        /*0044*/ 	.byte	0x03, 0x19
        /*0046*/ 	.short	0x0010


	//----- nvinfo : EIATTR_PARAM_CBANK
	.align		4
        /*0048*/ 	.byte	0x04, 0x0a
        /*004a*/ 	.short	(.L_35 - .L_34)
	.align		4
.L_34:
        /*004c*/ 	.word	index@(.nv.constant0._Z14allocateMemoryPfS_)
        /*0050*/ 	.short	0x0380
        /*0052*/ 	.short	0x0010


	//----- nvinfo : EIATTR_SW_WAR
	.align		4
.L_35:
        /*0054*/ 	.byte	0x04, 0x36
        /*0056*/ 	.short	(.L_37 - .L_36)
.L_36:
        /*0058*/ 	.word	0x00000008
.L_37:


//--------------------- .nv.callgraph             --------------------------
	.section	.nv.callgraph,"",@"SHT_CUDA_CALLGRAPH"
	.align	4
	.sectionentsize	8
	.align		4
        /*0000*/ 	.word	0x00000000
	.align		4
        /*0004*/ 	.word	0xffffffff
	.align		4
        /*0008*/ 	.word	0x00000000
	.align		4
        /*000c*/ 	.word	0xfffffffe
	.align		4
        /*0010*/ 	.word	0x00000000
	.align		4
        /*0014*/ 	.word	0xfffffffd
	.align		4
        /*0018*/ 	.word	0x00000000
	.align		4
        /*001c*/ 	.word	0xfffffffc


//--------------------- .text._Z20matrixMultiplicationPfS_S_ --------------------------
	.section	.text._Z20matrixMultiplicationPfS_S_,"ax",@progbits
	.align	128
        .global         _Z20matrixMultiplicationPfS_S_
        .type           _Z20matrixMultiplicationPfS_S_,@function
        .size           _Z20matrixMultiplicationPfS_S_,(.L_x_3 - _Z20matrixMultiplicationPfS_S_)
        .other          _Z20matrixMultiplicationPfS_S_,@"STO_CUDA_ENTRY STV_DEFAULT"
_Z20matrixMultiplicationPfS_S_:
.text._Z20matrixMultiplicationPfS_S_:
[----:B------:R-:W-:Y:S01]  /*0000*/  LDC R1, c[0x0][0x37c] ;  /* 0x0000df00ff017b82 */ /* 0x000fe20000000800 */
[----:B------:R-:W0:Y:S07]  /*0010*/  S2R R2, SR_TID.X ;  /* 0x0000000000027919 */ /* 0x000e2e0000002100 */
[----:B------:R-:W1:Y:S01]  /*0020*/  LDC R0, c[0x0][0x364] ;  /* 0x0000d900ff007b82 */ /* 0x000e620000000800 */
[----:B------:R-:W1:Y:S07]  /*0030*/  S2R R3, SR_TID.Y ;  /* 0x0000000000037919 */ /* 0x000e6e0000002200 */
[----:B------:R-:W0:Y:S08]  /*0040*/  S2UR UR5, SR_CTAID.X ;  /* 0x00000000000579c3 */ /* 0x000e300000002500 */
[----:B------:R-:W0:Y:S08]  /*0050*/  LDC R9, c[0x0][0x360] ;  /* 0x0000d800ff097b82 */ /* 0x000e300000000800 */
[----:B------:R-:W1:Y:S01]  /*0060*/  S2UR UR4, SR_CTAID.Y ;  /* 0x00000000000479c3 */ /* 0x000e620000002600 */
[----:B0-----:R-:W-:-:S05]  /*0070*/  IMAD R9, R9, UR5, R2 ;  /* 0x0000000509097c24 */ /* 0x001fca000f8e0202 */
[----:B------:R-:W-:Y:S01]  /*0080*/  ISETP.GT.AND P0, PT, R9, 0x3e7, PT ;  /* 0x000003e70900780c */ /* 0x000fe20003f04270 */
[----:B-1----:R-:W-:-:S05]  /*0090*/  IMAD R0, R0, UR4, R3 ;  /* 0x0000000400007c24 */ /* 0x002fca000f8e0203 */
[----:B------:R-:W-:-:S13]  /*00a0*/  ISETP.GT.U32.OR P0, PT, R0, 0x3e7, P0 ;  /* 0x000003e70000780c */ /* 0x000fda0000704470 */
[----:B------:R-:W-:Y:S05]  /*00b0*/  @P0 EXIT ;  /* 0x000000000000094d */ /* 0x000fea0003800000 */
[----:B------:R-:W0:Y:S01]  /*00c0*/  LDC.64 R4, c[0x0][0x390] ;  /* 0x0000e400ff047b82 */ /* 0x000e220000000a00 */
[----:B------:R-:W1:Y:S01]  /*00d0*/  LDCU.64 UR8, c[0x0][0x358] ;  /* 0x00006b00ff0877ac */ /* 0x000e620008000a00 */
[----:B------:R-:W-:Y:S01]  /*00e0*/  IMAD R3, R0, 0x3e8, R9 ;  /* 0x000003e800037824 */ /* 0x000fe200078e0209 */
[----:B------:R-:W2:Y:S03]  /*00f0*/  LDCU.128 UR4, c[0x0][0x380] ;  /* 0x00007000ff0477ac */ /* 0x000ea60008000c00 */
[----:B0-----:R-:W-:-:S05]  /*0100*/  IMAD.WIDE R4, R3, 0x4, R4 ;  /* 0x0000000403047825 */ /* 0x001fca00078e0204 */
[----:B-1----:R0:W5:Y:S01]  /*0110*/  LDG.E R17, desc[UR8][R4.64] ;  /* 0x0000000804117981 */ /* 0x002162000c1e1900 */
[----:B--2---:R-:W-:Y:S01]  /*0120*/  UIADD3 UR4, UP0, UPT, UR4, 0x10, URZ ;  /* 0x0000001004047890 */ /* 0x004fe2000ff1e0ff */
[----:B------:R-:W-:Y:S01]  /*0130*/  IMAD R11, R9, 0x3e8, RZ ;  /* 0x000003e8090b7824 */ /* 0x000fe200078e02ff */
[----:B------:R-:W-:Y:S02]  /*0140*/  UIADD3 UR6, UP1, UPT, UR6, 0x3e80, URZ ;  /* 0x00003e8006067890 */ /* 0x000fe4000ff3e0ff */
[----:B------:R-:W-:Y:S02]  /*0150*/  UIADD3.X UR5, UPT, UPT, URZ, UR5, URZ, UP0, !UPT ;  /* 0x00000005ff057290 */ /* 0x000fe400087fe4ff */
[----:B------:R-:W-:Y:S01]  /*0160*/  UIADD3.X UR7, UPT, UPT, URZ, UR7, URZ, UP1, !UPT ;  /* 0x00000007ff077290 */ /* 0x000fe20008ffe4ff */
[----:B------:R-:W-:Y:S01]  /*0170*/  MOV R6, UR4 ;  /* 0x0000000400067c02 */ /* 0x000fe20008000f00 */
[----:B------:R-:W-:Y:S01]  /*0180*/  UMOV UR4, URZ ;  /* 0x000000ff00047c82 */ /* 0x000fe20008000000 */
[----:B------:R-:W-:-:S02]  /*0190*/  MOV R2, UR6 ;  /* 0x0000000600027c02 */ /* 0x000fc40008000f00 */
[----:B------:R-:W-:Y:S02]  /*01a0*/  MOV R7, UR5 ;  /* 0x0000000500077c02 */ /* 0x000fe40008000f00 */
[----:B0-----:R-:W-:-:S07]  /*01b0*/  MOV R3, UR7 ;  /* 0x0000000700037c02 */ /* 0x001fce0008000f00 */
.L_x_0:
[----:B------:R-:W-:-:S04]  /*01c0*/  IMAD.WIDE R14, R11, 0x4, R6 ;  /* 0x000000040b0e7825 */ /* 0x000fc800078e0206 */
[----:B------:R-:W-:Y:S01]  /*01d0*/  IMAD.WIDE R12, R9, 0x4, R2 ;  /* 0x00000004090c7825 */ /* 0x000fe200078e0202 */
[----:B--2---:R-:W2:Y:S04]  /*01e0*/  LDG.E R0, desc[UR8][R14.64+-0x10] ;  /* 0xfffff0080e007981 */ /* 0x004ea8000c1e1900 */
[----:B------:R-:W2:Y:S02]  /*01f0*/  LDG.E R8, desc[UR8][R12.64+-0x3e80] ;  /* 0xffc180080c087981 */ /* 0x000ea4000c1e1900 */
[----:B--2--5:R-:W-:-:S05]  /*0200*/  FFMA R17, R0, R8, R17 ;  /* 0x0000000800117223 */ /* 0x024fca0000000011 */
[----:B------:R0:W-:Y:S04]  /*0210*/  STG.E desc[UR8][R4.64], R17 ;  /* 0x0000001104007986 */ /* 0x0001e8000c101908 */
[----:B------:R-:W2:Y:S04]  /*0220*/  LDG.E R0, desc[UR8][R14.64+-0xc] ;  /* 0xfffff4080e007981 */ /* 0x000ea8000c1e1900 */
[----:B------:R-:W2:Y:S02]  /*0230*/  LDG.E R8, desc[UR8][R12.64+-0x2ee0] ;  /* 0xffd120080c087981 */ /* 0x000ea4000c1e1900 */
[----:B--2---:R-:W-:-:S05]  /*0240*/  FFMA R19, R0, R8, R17 ;  /* 0x0000000800137223 */ /* 0x004fca0000000011 */
[----:B------:R1:W-:Y:S04]  /*0250*/  STG.E desc[UR8][R4.64], R19 ;  /* 0x0000001304007986 */ /* 0x0003e8000c101908 */
[----:B------:R-:W2:Y:S04]  /*0260*/  LDG.E R0, desc[UR8][R14.64+-0x8] ;  /* 0xfffff8080e007981 */ /* 0x000ea8000c1e1900 */
[----:B------:R-:W2:Y:S02]  /*0270*/  LDG.E R8, desc[UR8][R12.64+-0x1f40] ;  /* 0xffe0c0080c087981 */ /* 0x000ea4000c1e1900 */
[----:B--2---:R-:W-:-:S05]  /*0280*/  FFMA R21, R0, R8, R19 ;  /* 0x0000000800157223 */ /* 0x004fca0000000013 */
[----:B------:R2:W-:Y:S04]  /*0290*/  STG.E desc[UR8][R4.64], R21 ;  /* 0x0000001504007986 */ /* 0x0005e8000c101908 */
[----:B------:R-:W0:Y:S04]  /*02a0*/  LDG.E R0, desc[UR8][R14.64+-0x4] ;  /* 0xfffffc080e007981 */ /* 0x000e28000c1e1900 */
[----:B------:R-:W0:Y:S02]  /*02b0*/  LDG.E R8, desc[UR8][R12.64+-0xfa0] ;  /* 0xfff060080c087981 */ /* 0x000e24000c1e1900 */
[----:B0-----:R-:W-:-:S05]  /*02c0*/  FFMA R17, R0, R8, R21 ;  /* 0x0000000800117223 */ /* 0x001fca0000000015 */
[----:B------:R0:W-:Y:S04]  /*02d0*/  STG.E desc[UR8][R4.64], R17 ;  /* 0x0000001104007986 */ /* 0x0001e8000c101908 */
[----:B------:R-:W1:Y:S04]  /*02e0*/  LDG.E R0, desc[UR8][R14.64] ;  /* 0x000000080e007981 */ /* 0x000e68000c1e1900 */
[----:B------:R-:W1:Y:S02]  /*02f0*/  LDG.E R8, desc[UR8][R12.64] ;  /* 0x000000080c087981 */ /* 0x000e64000c1e1900 */
[----:B-1----:R-:W-:-:S05]  /*0300*/  FFMA R19, R0, R8, R17 ;  /* 0x0000000800137223 */ /* 0x002fca0000000011 */
[----:B------:R1:W-:Y:S04]  /*0310*/  STG.E desc[UR8][R4.64], R19 ;  /* 0x0000001304007986 */ /* 0x0003e8000c101908 */
[----:B------:R-:W2:Y:S04]  /*0320*/  LDG.E R0, desc[UR8][R14.64+0x4] ;  /* 0x000004080e007981 */ /* 0x000ea8000c1e1900 */
[----:B------:R-:W2:Y:S02]  /*0330*/  LDG.E R8, desc[UR8][R12.64+0xfa0] ;  /* 0x000fa0080c087981 */ /* 0x000ea4000c1e1900 */
[----:B--2---:R-:W-:-:S05]  /*0340*/  FFMA R21, R0, R8, R19 ;  /* 0x0000000800157223 */ /* 0x004fca0000000013 */
[----:B------:R2:W-:Y:S04]  /*0350*/  STG.E desc[UR8][R4.64], R21 ;  /* 0x0000001504007986 */ /* 0x0005e8000c101908 */
[----:B------:R-:W3:Y:S04]  /*0360*/  LDG.E R0, desc[UR8][R14.64+0x8] ;  /* 0x000008080e007981 */ /* 0x000ee8000c1e1900 */
[----:B------:R-:W3:Y:S02]  /*0370*/  LDG.E R8, desc[UR8][R12.64+0x1f40] ;  /* 0x001f40080c087981 */ /* 0x000ee4000c1e1900 */
[----:B---3--:R-:W-:-:S05]  /*0380*/  FFMA R23, R0, R8, R21 ;  /* 0x0000000800177223 */ /* 0x008fca0000000015 */
[----:B------:R-:W-:Y:S04]  /*0390*/  STG.E desc[UR8][R4.64], R23 ;  /* 0x0000001704007986 */ /* 0x000fe8000c101908 */
[----:B------:R-:W3:Y:S04]  /*03a0*/  LDG.E R0, desc[UR8][R14.64+0xc] ;  /* 0x00000c080e007981 */ /* 0x000ee8000c1e1900 */
[----:B------:R-:W3:Y:S01]  /*03b0*/  LDG.E R8, desc[UR8][R12.64+0x2ee0] ;  /* 0x002ee0080c087981 */ /* 0x000ee2000c1e1900 */
[----:B0-----:R-:W-:Y:S02]  /*03c0*/  IADD3 R17, PT, PT, R11, 0x8, RZ ;  /* 0x000000080b117810 */ /* 0x001fe40007ffe0ff */
[----:B-1----:R-:W-:-:S03]  /*03d0*/  IADD3 R19, PT, PT, R9, 0x1f40, RZ ;  /* 0x00001f4009137810 */ /* 0x002fc60007ffe0ff */
[----:B------:R-:W-:-:S04]  /*03e0*/  IMAD.WIDE R16, R17, 0x4, R6 ;  /* 0x0000000411107825 */ /* 0x000fc800078e0206 */
[----:B------:R-:W-:-:S04]  /*03f0*/  IMAD.WIDE R18, R19, 0x4, R2 ;  /* 0x0000000413127825 */ /* 0x000fc800078e0202 */
[----:B---3--:R-:W-:-:S05]  /*0400*/  FFMA R25, R0, R8, R23 ;  /* 0x0000000800197223 */ /* 0x008fca0000000017 */
[----:B------:R-:W-:Y:S04]  /*0410*/  STG.E desc[UR8][R4.64], R25 ;  /* 0x0000001904007986 */ /* 0x000fe8000c101908 */
        /* <DEDUP_REMOVED lines=28> */
[----:B------:R-:W3:Y:S04]  /*05e0*/  LDG.E R0, desc[UR8][R16.64+0xc] ;  /* 0x00000c0810007981 */ /* 0x000ee8000c1e1900 */
[----:B------:R-:W3:Y:S01]  /*05f0*/  LDG.E R8, desc[UR8][R18.64+0x2ee0] ;  /* 0x002ee00812087981 */ /* 0x000ee2000c1e1900 */
[----:B-1----:R-:W-:Y:S02]  /*0600*/  IADD3 R13, PT, PT, R11, 0x10, RZ ;  /* 0x000000100b0d7810 */ /* 0x002fe40007ffe0ff */
[----:B------:R-:W-:-:S03]  /*0610*/  IADD3 R25, PT, PT, R9, 0x3e80, RZ ;  /* 0x00003e8009197810 */ /* 0x000fc60007ffe0ff */
[----:B------:R-:W-:-:S04]  /*0620*/  IMAD.WIDE R12, R13, 0x4, R6 ;  /* 0x000000040d0c7825 */ /* 0x000fc800078e0206 */
[----:B--2---:R-:W-:-:S04]  /*0630*/  IMAD.WIDE R14, R25, 0x4, R2 ;  /* 0x00000004190e7825 */ /* 0x004fc800078e0202 */
[----:B---3--:R-:W-:-:S05]  /*0640*/  FFMA R23, R0, R8, R21 ;  /* 0x0000000800177223 */ /* 0x008fca0000000015 */
[----:B------:R-:W-:Y:S04]  /*0650*/  STG.E desc[UR8][R4.64], R23 ;  /* 0x0000001704007986 */ /* 0x000fe8000c101908 */
[----:B------:R-:W0:Y:S04]  /*0660*/  LDG.E R0, desc[UR8][R12.64+-0x10] ;  /* 0xfffff0080c007981 */ /* 0x000e28000c1e1900 */
[----:B------:R-:W0:Y:S02]  /*0670*/  LDG.E R8, desc[UR8][R14.64+-0x3e80] ;  /* 0xffc180080e087981 */ /* 0x000e24000c1e1900 */
[----:B0-----:R-:W-:-:S05]  /*0680*/  FFMA R21, R0, R8, R23 ;  /* 0x0000000800157223 */ /* 0x001fca0000000017 */
        /* <DEDUP_REMOVED lines=48> */
[----:B------:R-:W-:Y:S04]  /*0990*/  STG.E desc[UR8][R4.64], R21 ;  /* 0x0000001504007986 */ /* 0x000fe8000c101908 */
[----:B------:R-:W1:Y:S04]  /*09a0*/  LDG.E R0, desc[UR8][R16.64] ;  /* 0x0000000810007981 */ /* 0x000e68000c1e1900 */
[----:B------:R-:W1:Y:S02]  /*09b0*/  LDG.E R8, desc[UR8][R18.64] ;  /* 0x0000000812087981 */ /* 0x000e64000c1e1900 */
[----:B-1----:R-:W-:-:S05]  /*09c0*/  FFMA R13, R0, R8, R21 ;  /* 0x00000008000d7223 */ /* 0x002fca0000000015 */
[----:B------:R0:W-:Y:S04]  /*09d0*/  STG.E desc[UR8][R4.64], R13 ;  /* 0x0000000d04007986 */ /* 0x0001e8000c101908 */
[----:B------:R-:W3:Y:S04]  /*09e0*/  LDG.E R0, desc[UR8][R16.64+0x4] ;  /* 0x0000040810007981 */ /* 0x000ee8000c1e1900 */
[----:B------:R-:W3:Y:S02]  /*09f0*/  LDG.E R8, desc[UR8][R18.64+0xfa0] ;  /* 0x000fa00812087981 */ /* 0x000ee4000c1e1900 */
[----:B---3--:R-:W-:-:S05]  /*0a00*/  FFMA R23, R0, R8, R13 ;  /* 0x0000000800177223 */ /* 0x008fca000000000d */
[----:B------:R-:W-:Y:S04]  /*0a10*/  STG.E desc[UR8][R4.64], R23 ;  /* 0x0000001704007986 */ /* 0x000fe8000c101908 */
[----:B------:R-:W3:Y:S04]  /*0a20*/  LDG.E R0, desc[UR8][R16.64+0x8] ;  /* 0x0000080810007981 */ /* 0x000ee8000c1e1900 */
[----:B------:R-:W3:Y:S02]  /*0a30*/  LDG.E R8, desc[UR8][R18.64+0x1f40] ;  /* 0x001f400812087981 */ /* 0x000ee4000c1e1900 */
[----:B---3--:R-:W-:-:S05]  /*0a40*/  FFMA R25, R0, R8, R23 ;  /* 0x0000000800197223 */ /* 0x008fca0000000017 */
[----:B------:R-:W-:Y:S04]  /*0a50*/  STG.E desc[UR8][R4.64], R25 ;  /* 0x0000001904007986 */ /* 0x000fe8000c101908 */
[----:B------:R-:W3:Y:S04]  /*0a60*/  LDG.E R0, desc[UR8][R16.64+0xc] ;  /* 0x00000c0810007981 */ /* 0x000ee8000c1e1900 */
[----:B------:R-:W3:Y:S01]  /*0a70*/  LDG.E R8, desc[UR8][R18.64+0x2ee0] ;  /* 0x002ee00812087981 */ /* 0x000ee2000c1e1900 */
[----:B--2---:R-:W-:Y:S02]  /*0a80*/  IADD3 R15, PT, PT, R11, 0x20, RZ ;  /* 0x000000200b0f7810 */ /* 0x004fe40007ffe0ff */
[----:B0-----:R-:W-:-:S03]  /*0a90*/  IADD3 R13, PT, PT, R9, 0x7d00, RZ ;  /* 0x00007d00090d7810 */ /* 0x001fc60007ffe0ff */
        /* <DEDUP_REMOVED lines=33> */
[----:B------:R-:W1:Y:S01]  /*0cb0*/  LDG.E R8, desc[UR8][R12.64+0x2ee0] ;  /* 0x002ee0080c087981 */ /* 0x000e62000c1e1900 */
[----:B------:R-:W-:Y:S01]  /*0cc0*/  UIADD3 UR4, UPT, UPT, UR4, 0x28, URZ ;  /* 0x0000002804047890 */ /* 0x000fe2000fffe0ff */
[----:B------:R-:W-:-:S02]  /*0cd0*/  IADD3 R11, PT, PT, R11, 0x28, RZ ;  /* 0x000000280b0b7810 */ /* 0x000fc40007ffe0ff */
[----:B------:R-:W-:Y:S01]  /*0ce0*/  IADD3 R9, PT, PT, R9, 0x9c40, RZ ;  /* 0x00009c4009097810 */ /* 0x000fe20007ffe0ff */
[----:B------:R-:W-:Y:S01]  /*0cf0*/  UISETP.NE.AND UP0, UPT, UR4, 0x3e8, UPT ;  /* 0x000003e80400788c */ /* 0x000fe2000bf05270 */
[----:B-1----:R-:W-:-:S05]  /*0d00*/  FFMA R17, R0, R8, R21 ;  /* 0x0000000800117223 */ /* 0x002fca0000000015 */
[----:B------:R2:W-:Y:S03]  /*0d10*/  STG.E desc[UR8][R4.64], R17 ;  /* 0x0000001104007986 */ /* 0x0005e6000c101908 */
[----:B------:R-:W-:Y:S05]  /*0d20*/  BRA.U UP0, `(.L_x_0) ;  /* 0xfffffff500247547 */ /* 0x000fea000b83ffff */
[----:B------:R-:W-:Y:S05]  /*0d30*/  EXIT ;  /* 0x000000000000794d */ /* 0x000fea0003800000 */
.L_x_1:
[----:B------:R-:W-:-:S00]  /*0d40*/  BRA `(.L_x_1) ;  /* 0xfffffffc00fc7947 */ /* 0x000fc0000383ffff */
[----:B------:R-:W-:-:S00]  /*0d50*/  NOP ;  /* 0x0000000000007918 */ /* 0x000fc00000000000 */
        /* <DEDUP_REMOVED lines=10> */
.L_x_3:


//--------------------- .text._Z14allocateMemoryPfS_ --------------------------
	.section	.text._Z14allocateMemoryPfS_,"ax",@progbits
	.align	128
        .global         _Z14allocateMemoryPfS_
        .type           _Z14allocateMemoryPfS_,@function
        .size           _Z14allocateMemoryPfS_,(.L_x_4 - _Z14allocateMemoryPfS_)
        .other          _Z14allocateMemoryPfS_,@"STO_CUDA_ENTRY STV_DEFAULT"
_Z14allocateMemoryPfS_:
.text._Z14allocateMemoryPfS_:
        /* <DEDUP_REMOVED lines=14> */
[----:B------:R-:W-:Y:S02]  /*00e0*/  IMAD R7, R0, 0x3e8, R7 ;  /* 0x000003e800077824 */ /* 0x000fe400078e0207 */
[----:B------:R-:W-:-:S04]  /*00f0*/  HFMA2 R9, -RZ, RZ, 2.34375, 0 ;  /* 0x40b00000ff097431 */ /* 0x000fc800000001ff */
[----:B------:R-:W2:Y:S01]  /*0100*/  LDC.64 R4, c[0x0][0x388] ;  /* 0x0000e200ff047b82 */ /* 0x000ea20000000a00 */
[----:B0-----:R-:W-:-:S05]  /*0110*/  IMAD.WIDE R2, R7, 0x4, R2 ;  /* 0x0000000407027825 */ /* 0x001fca00078e0202 */
[----:B-1----:R-:W-:Y:S01]  /*0120*/  STG.E desc[UR4][R2.64], R9 ;  /* 0x0000000902007986 */ /* 0x002fe2000c101904 */
[----:B--2---:R-:W-:-:S05]  /*0130*/  IMAD.WIDE R4, R7, 0x4, R4 ;  /* 0x0000000407047825 */ /* 0x004fca00078e0204 */
[----:B------:R-:W-:Y:S01]  /*0140*/  STG.E desc[UR4][R4.64], R9 ;  /* 0x0000000904007986 */ /* 0x000fe2000c101904 */
[----:B------:R-:W-:Y:S05]  /*0150*/  EXIT ;  /* 0x000000000000794d */ /* 0x000fea0003800000 */
.L_x_2:
        /* <DEDUP_REMOVED lines=10> */
.L_x_4:


//--------------------- .nv.shared.reserved.0     --------------------------
	.section	.nv.shared.reserved.0,"aw",@nobits
	.weak		__nv_reservedSMEM_offset_0_alias
	.size		__nv_reservedSMEM_offset_0_alias, 0, 64
	.other		__nv_reservedSMEM_offset_0_alias,@"STO_CUDA_RESERVED_SHARED STV_DEFAULT"
__nv_reservedSMEM_offset_0_alias:
	.zero		0
	.zero		64


//--------------------- .nv.constant0._Z20matrixMultiplicationPfS_S_ --------------------------
	.section	.nv.constant0._Z20matrixMultiplicationPfS_S_,"a",@progbits
	.sectionflags	@""
	.align	4
.nv.constant0._Z20matrixMultiplicationPfS_S_:
	.zero		920


//--------------------- .nv.constant0._Z14allocateMemoryPfS_ --------------------------
	.section	.nv.constant0._Z14allocateMemoryPfS_,"a",@progbits
	.sectionflags	@""
	.align	4
.nv.constant0._Z14allocateMemoryPfS_:
	.zero		912


//--------------------- SYMBOLS --------------------------

	.type		.nv.reservedSmem.offset0,@object
	.size		.nv.reservedSmem.offset0,0x4
